//
// Generated by NVIDIA NVVM Compiler
//
// Compiler Build ID: CL-36424714
// Cuda compilation tools, release 13.0, V13.0.88
// Based on NVVM 20.0.0
//

.version 9.0
.target sm_100
.address_size 64

	// .globl	_Z8find_sumPfS_
// _ZZ8find_sumPfS_E5sdata has been demoted

.visible .entry _Z8find_sumPfS_(
	.param .u64 .ptr .align 1 _Z8find_sumPfS__param_0,
	.param .u64 .ptr .align 1 _Z8find_sumPfS__param_1
)
{
	.reg .pred 	%p<7>;
	.reg .b32 	%r<22>;
	.reg .b32 	%f<7>;
	.reg .b64 	%rd<7>;
	// demoted variable
	.shared .align 4 .b8 _ZZ8find_sumPfS_E5sdata[4096];
	ld.param.u64 	%rd1, [_Z8find_sumPfS__param_0];
	ld.param.u64 	%rd2, [_Z8find_sumPfS__param_1];
	mov.u32 	%r8, %ctaid.x;
	mov.u32 	%r1, %ntid.x;
	mul.lo.s32 	%r2, %r8, %r1;
	mov.u32 	%r3, %tid.x;
	add.s32 	%r4, %r2, %r3;
	setp.gt.s32 	%p1, %r4, 499999;
	@%p1 bra 	$L__BB0_9;
	cvta.to.global.u64 	%rd3, %rd1;
	mul.wide.s32 	%rd4, %r4, 4;
	add.s64 	%rd5, %rd3, %rd4;
	ld.global.f32 	%f1, [%rd5];
	shl.b32 	%r9, %r3, 2;
	mov.u32 	%r10, _ZZ8find_sumPfS_E5sdata;
	add.s32 	%r11, %r10, %r9;
	st.shared.f32 	[%r11], %f1;
	bar.sync 	0;
	setp.lt.u32 	%p2, %r1, 2;
	@%p2 bra 	$L__BB0_7;
	mov.b32 	%r21, 1;
$L__BB0_3:
	mov.u32 	%r5, %r21;
	shl.b32 	%r21, %r5, 1;
	mul.lo.s32 	%r7, %r21, %r3;
	setp.ge.u32 	%p3, %r7, %r1;
	@%p3 bra 	$L__BB0_6;
	add.s32 	%r13, %r5, %r2;
	add.s32 	%r14, %r13, %r7;
	setp.gt.u32 	%p4, %r14, 499999;
	@%p4 bra 	$L__BB0_6;
	add.s32 	%r15, %r7, %r5;
	shl.b32 	%r16, %r15, 2;
	add.s32 	%r18, %r10, %r16;
	ld.shared.f32 	%f2, [%r18];
	shl.b32 	%r19, %r7, 2;
	add.s32 	%r20, %r10, %r19;
	ld.shared.f32 	%f3, [%r20];
	add.f32 	%f4, %f2, %f3;
	st.shared.f32 	[%r20], %f4;
$L__BB0_6:
	bar.sync 	0;
	setp.lt.u32 	%p5, %r21, %r1;
	@%p5 bra 	$L__BB0_3;
$L__BB0_7:
	setp.ne.s32 	%p6, %r3, 0;
	@%p6 bra 	$L__BB0_9;
	ld.shared.f32 	%f5, [_ZZ8find_sumPfS_E5sdata];
	cvta.to.global.u64 	%rd6, %rd2;
	atom.global.add.f32 	%f6, [%rd6], %f5;
$L__BB0_9:
	ret;

}


// ===== COMPILED SASS (sm_100) =====

	.target	sm_100

	.elftype	@"ET_EXEC"


//--------------------- .note.nv.tkinfo           --------------------------
	.section	.note.nv.tkinfo,"",@"SHT_NOTE"
	.sectionflags	@"SHF_NOTE_NV_TKINFO"
	.tkinfo
        /*0018*/ 	.word	0x00000002
        /*0030*/ 	.string	""
        /*0030*/ 	.string	"ptxas"
        /*0030*/ 	.string	"Cuda compilation tools, release 13.0, V13.0.88"
        /*0030*/ 	.string	"Build cuda_13.0.r13.0/compiler.36424714_0"
        /*0030*/ 	.string	"-arch sm_100 -m 64 "



//--------------------- .note.nv.cuinfo           --------------------------
	.section	.note.nv.cuinfo,"",@"SHT_NOTE"
	.sectionflags	@"SHF_NOTE_NV_CUINFO"
        /*0018*/ 	.short	0x0002
        /*001a*/ 	.short	0x0064
        /*001c*/ 	.short	0x0082
	.zero		2


//--------------------- .nv.info                  --------------------------
	.section	.nv.info,"",@"SHT_CUDA_INFO"
	.align	4


	//----- nvinfo : EIATTR_REGCOUNT
	.align		4
        /*0000*/ 	.byte	0x04, 0x2f
        /*0002*/ 	.short	(.L_1 - .L_0)
	.align		4
.L_0:
        /*0004*/ 	.word	index@(_Z8find_sumPfS_)
        /*0008*/ 	.word	0x00000008


	//----- nvinfo : EIATTR_FRAME_SIZE
	.align		4
.L_1:
        /*000c*/ 	.byte	0x04, 0x11
        /*000e*/ 	.short	(.L_3 - .L_2)
	.align		4
.L_2:
        /*0010*/ 	.word	index@(_Z8find_sumPfS_)
        /*0014*/ 	.word	0x00000000


	//----- nvinfo : EIATTR_MIN_STACK_SIZE
	.align		4
.L_3:
        /*0018*/ 	.byte	0x04, 0x12
        /*001a*/ 	.short	(.L_5 - .L_4)
	.align		4
.L_4:
        /*001c*/ 	.word	index@(_Z8find_sumPfS_)
        /*0020*/ 	.word	0x00000000
.L_5:


//--------------------- .nv.compat                --------------------------
	.section	.nv.compat,"",@"SHT_CUDA_COMPAT_INFO"
	.align	4
        /*0000*/ 	.byte	0x02, 0x09, 0x00, 0x00, 0x02, 0x02, 0x01, 0x00, 0x02, 0x05, 0x05, 0x00, 0x03, 0x07, 0x01, 0x01
        /*0010*/ 	.byte	0x02, 0x03, 0x00, 0x00, 0x02, 0x06, 0x01, 0x00, 0x04, 0x0b, 0x08, 0x00, 0x09, 0x00, 0x00, 0x00
        /*0020*/ 	.byte	0x00, 0x00, 0x00, 0x00


//--------------------- .nv.info._Z8find_sumPfS_  --------------------------
	.section	.nv.info._Z8find_sumPfS_,"",@"SHT_CUDA_INFO"
	.sectionflags	@""
	.align	4


	//----- nvinfo : EIATTR_CUDA_API_VERSION
	.align		4
        /*0000*/ 	.byte	0x04, 0x37
        /*0002*/ 	.short	(.L_7 - .L_6)
.L_6:
        /*0004*/ 	.word	0x00000082


	//----- nvinfo : EIATTR_KPARAM_INFO
	.align		4
.L_7:
        /*0008*/ 	.byte	0x04, 0x17
        /*000a*/ 	.short	(.L_9 - .L_8)
.L_8:
        /*000c*/ 	.word	0x00000000
        /*0010*/ 	.short	0x0001
        /*0012*/ 	.short	0x0008
        /*0014*/ 	.byte	0x00, 0xf5, 0x21, 0x00


	//----- nvinfo : EIATTR_KPARAM_INFO
	.align		4
.L_9:
        /*0018*/ 	.byte	0x04, 0x17
        /*001a*/ 	.short	(.L_11 - .L_10)
.L_10:
        /*001c*/ 	.word	0x00000000
        /*0020*/ 	.short	0x0000
        /*0022*/ 	.short	0x0000
        /*0024*/ 	.byte	0x00, 0xf5, 0x21, 0x00


	//----- nvinfo : EIATTR_SPARSE_MMA_MASK
	.align		4
.L_11:
        /*0028*/ 	.byte	0x03, 0x50
        /*002a*/ 	.short	0x0000


	//----- nvinfo : EIATTR_MAXREG_COUNT
	.align		4
        /*002c*/ 	.byte	0x03, 0x1b
        /*002e*/ 	.short	0x00ff


	//----- nvinfo : EIATTR_NUM_BARRIERS
	.align		4
        /*0030*/ 	.byte	0x02, 0x4c
        /*0032*/ 	.byte	0x01
	.zero		1


	//----- nvinfo : EIATTR_MERCURY_ISA_VERSION
	.align		4
        /*0034*/ 	.byte	0x03, 0x5f
        /*0036*/ 	.short	0x0101


	//----- nvinfo : EIATTR_VRC_CTA_INIT_COUNT
	.align		4
        /*0038*/ 	.byte	0x02, 0x4a
	.zero		1
	.zero		1


	//----- nvinfo : EIATTR_EXIT_INSTR_OFFSETS
	.align		4
        /*003c*/ 	.byte	0x04, 0x1c
        /*003e*/ 	.short	(.L_13 - .L_12)


	//   ....[0]....
.L_12:
        /*0040*/ 	.word	0x00000070


	//   ....[1]....
        /*0044*/ 	.word	0x00000260


	//   ....[2]....
        /*0048*/ 	.word	0x000002d0


	//----- nvinfo : EIATTR_CBANK_PARAM_SIZE
	.align		4
.L_13:
        /*004c*/ 	.byte	0x03, 0x19
        /*004e*/ 	.short	0x0010


	//----- nvinfo : EIATTR_PARAM_CBANK
	.align		4
        /*0050*/ 	.byte	0x04, 0x0a
        /*0052*/ 	.short	(.L_15 - .L_14)
	.align		4
.L_14:
        /*0054*/ 	.word	index@(.nv.constant0._Z8find_sumPfS_)
        /*0058*/ 	.short	0x0380
        /*005a*/ 	.short	0x0010


	//----- nvinfo : EIATTR_SW_WAR
	.align		4
.L_15:
        /*005c*/ 	.byte	0x04, 0x36
        /*005e*/ 	.short	(.L_17 - .L_16)
.L_16:
        /*0060*/ 	.word	0x00000008
.L_17:


//--------------------- .nv.callgraph             --------------------------
	.section	.nv.callgraph,"",@"SHT_CUDA_CALLGRAPH"
	.align	4
	.sectionentsize	8
	.align		4
        /*0000*/ 	.word	0x00000000
	.align		4
        /*0004*/ 	.word	0xffffffff
	.align		4
        /*0008*/ 	.word	0x00000000
	.align		4
        /*000c*/ 	.word	0xfffffffe
	.align		4
        /*0010*/ 	.word	0x00000000
	.align		4
        /*0014*/ 	.word	0xfffffffd
	.align		4
        /*0018*/ 	.word	0x00000000
	.align		4
        /*001c*/ 	.word	0xfffffffc


//--------------------- .text._Z8find_sumPfS_     --------------------------
	.section	.text._Z8find_sumPfS_,"ax",@progbits
	.align	128
        .global         _Z8find_sumPfS_
        .type           _Z8find_sumPfS_,@function
        .size           _Z8find_sumPfS_,(.L_x_3 - _Z8find_sumPfS_)
        .other          _Z8find_sumPfS_,@"STO_CUDA_ENTRY STV_DEFAULT"
_Z8find_sumPfS_:
.text._Z8find_sumPfS_:
[----:B------:R-:W-:Y:S01]  /*0000*/  LDC R1, c[0x0][0x37c] ;  /* 0x0000df00ff017b82 */ /* 0x000fe20000000800 */
[----:B------:R-:W0:Y:S07]  /*0010*/  S2R R4, SR_TID.X ;  /* 0x0000000000047919 */ /* 0x000e2e0000002100 */
[----:B------:R-:W1:Y:S01]  /*0020*/  S2UR UR4, SR_CTAID.X ;  /* 0x00000000000479c3 */ /* 0x000e620000002500 */
[----:B------:R-:W1:Y:S02]  /*0030*/  LDCU UR7, c[0x0][0x360] ;  /* 0x00006c00ff0777ac */ /* 0x000e640008000800 */
[----:B-1----:R-:W-:-:S06]  /*0040*/  UIMAD UR4, UR4, UR7, URZ ;  /* 0x00000007040472a4 */ /* 0x002fcc000f8e02ff */
[----:B0-----:R-:W-:-:S05]  /*0050*/  VIADD R5, R4, UR4 ;  /* 0x0000000404057c36 */ /* 0x001fca0008000000 */
[----:B------:R-:W-:-:S13]  /*0060*/  ISETP.GT.AND P0, PT, R5, 0x7a11f, PT ;  /* 0x0007a11f0500780c */ /* 0x000fda0003f04270 */
[----:B------:R-:W-:Y:S05]  /*0070*/  @P0 EXIT ;  /* 0x000000000000094d */ /* 0x000fea0003800000 */
[----:B------:R-:W0:Y:S01]  /*0080*/  LDC.64 R2, c[0x0][0x380] ;  /* 0x0000e000ff027b82 */ /* 0x000e220000000a00 */
[----:B------:R-:W1:Y:S01]  /*0090*/  LDCU.64 UR8, c[0x0][0x358] ;  /* 0x00006b00ff0877ac */ /* 0x000e620008000a00 */
[----:B0-----:R-:W-:-:S06]  /*00a0*/  IMAD.WIDE R2, R5, 0x4, R2 ;  /* 0x0000000405027825 */ /* 0x001fcc00078e0202 */
[----:B-1----:R-:W2:Y:S01]  /*00b0*/  LDG.E R2, desc[UR8][R2.64] ;  /* 0x0000000802027981 */ /* 0x002ea2000c1e1900 */
[----:B------:R-:W0:Y:S01]  /*00c0*/  S2UR UR6, SR_CgaCtaId ;  /* 0x00000000000679c3 */ /* 0x000e220000008800 */
[----:B------:R-:W-:Y:S01]  /*00d0*/  UMOV UR5, 0x400 ;  /* 0x0000040000057882 */ /* 0x000fe20000000000 */
[----:B------:R-:W-:Y:S01]  /*00e0*/  UISETP.GE.U32.AND UP0, UPT, UR7, 0x2, UPT ;  /* 0x000000020700788c */ /* 0x000fe2000bf06070 */
[----:B------:R-:W-:Y:S01]  /*00f0*/  ISETP.NE.AND P1, PT, R4, RZ, PT ;  /* 0x000000ff0400720c */ /* 0x000fe20003f25270 */
[----:B0-----:R-:W-:-:S06]  /*0100*/  ULEA UR5, UR6, UR5, 0x18 ;  /* 0x0000000506057291 */ /* 0x001fcc000f8ec0ff */
[----:B------:R-:W-:-:S05]  /*0110*/  LEA R5, R4, UR5, 0x2 ;  /* 0x0000000504057c11 */ /* 0x000fca000f8e10ff */
[----:B--2---:R0:W-:Y:S01]  /*0120*/  STS [R5], R2 ;  /* 0x0000000205007388 */ /* 0x0041e20000000800 */
[----:B------:R-:W-:Y:S06]  /*0130*/  BAR.SYNC.DEFER_BLOCKING 0x0 ;  /* 0x0000000000007b1d */ /* 0x000fec0000010000 */
[----:B------:R-:W-:Y:S05]  /*0140*/  BRA.U !UP0, `(.L_x_0) ;  /* 0x0000000108447547 */ /* 0x000fea000b800000 */
[----:B------:R-:W-:-:S05]  /*0150*/  UMOV UR6, 0x1 ;  /* 0x0000000100067882 */ /* 0x000fca0000000000 */
.L_x_1:
[----:B-1----:R-:W-:Y:S01]  /*0160*/  IMAD.U32 R3, RZ, RZ, UR6 ;  /* 0x00000006ff037e24 */ /* 0x002fe2000f8e00ff */
[----:B------:R-:W-:-:S04]  /*0170*/  USHF.L.U32 UR6, UR6, 0x1, URZ ;  /* 0x0000000106067899 */ /* 0x000fc800080006ff */
[----:B------:R-:W-:Y:S02]  /*0180*/  UISETP.GE.U32.AND UP0, UPT, UR6, UR7, UPT ;  /* 0x000000070600728c */ /* 0x000fe4000bf06070 */
[----:B0-----:R-:W-:-:S05]  /*0190*/  IMAD R2, R4, UR6, RZ ;  /* 0x0000000604027c24 */ /* 0x001fca000f8e02ff */
[----:B------:R-:W-:-:S04]  /*01a0*/  IADD3 R0, PT, PT, R2, UR4, R3 ;  /* 0x0000000402007c10 */ /* 0x000fc8000fffe003 */
[----:B------:R-:W-:-:S04]  /*01b0*/  ISETP.GT.U32.AND P0, PT, R0, 0x7a11f, PT ;  /* 0x0007a11f0000780c */ /* 0x000fc80003f04070 */
[----:B------:R-:W-:-:S13]  /*01c0*/  ISETP.GE.U32.OR P0, PT, R2, UR7, P0 ;  /* 0x0000000702007c0c */ /* 0x000fda0008706470 */
[C---:B------:R-:W-:Y:S01]  /*01d0*/  @!P0 IMAD.IADD R0, R2.reuse, 0x1, R3 ;  /* 0x0000000102008824 */ /* 0x040fe200078e0203 */
[----:B------:R-:W-:-:S04]  /*01e0*/  @!P0 LEA R2, R2, UR5, 0x2 ;  /* 0x0000000502028c11 */ /* 0x000fc8000f8e10ff */
[----:B------:R-:W-:Y:S01]  /*01f0*/  @!P0 LEA R0, R0, UR5, 0x2 ;  /* 0x0000000500008c11 */ /* 0x000fe2000f8e10ff */
[----:B------:R-:W-:Y:S05]  /*0200*/  @!P0 LDS R3, [R2] ;  /* 0x0000000002038984 */ /* 0x000fea0000000800 */
[----:B------:R-:W0:Y:S02]  /*0210*/  @!P0 LDS R0, [R0] ;  /* 0x0000000000008984 */ /* 0x000e240000000800 */
[----:B0-----:R-:W-:-:S05]  /*0220*/  @!P0 FADD R3, R0, R3 ;  /* 0x0000000300038221 */ /* 0x001fca0000000000 */
[----:B------:R1:W-:Y:S01]  /*0230*/  @!P0 STS [R2], R3 ;  /* 0x0000000302008388 */ /* 0x0003e20000000800 */
[----:B------:R-:W-:Y:S06]  /*0240*/  BAR.SYNC.DEFER_BLOCKING 0x0 ;  /* 0x0000000000007b1d */ /* 0x000fec0000010000 */
[----:B------:R-:W-:Y:S05]  /*0250*/  BRA.U !UP0, `(.L_x_1) ;  /* 0xfffffffd08c07547 */ /* 0x000fea000b83ffff */
.L_x_0:
[----:B------:R-:W-:Y:S05]  /*0260*/  @P1 EXIT ;  /* 0x000000000000194d */ /* 0x000fea0003800000 */
[----:B------:R-:W2:Y:S01]  /*0270*/  S2UR UR5, SR_CgaCtaId ;  /* 0x00000000000579c3 */ /* 0x000ea20000008800 */
[----:B------:R-:W-:-:S07]  /*0280*/  UMOV UR4, 0x400 ;  /* 0x0000040000047882 */ /* 0x000fce0000000000 */
[----:B01----:R-:W0:Y:S01]  /*0290*/  LDC.64 R2, c[0x0][0x388] ;  /* 0x0000e200ff027b82 */ /* 0x003e220000000a00 */
[----:B--2---:R-:W-:-:S09]  /*02a0*/  ULEA UR4, UR5, UR4, 0x18 ;  /* 0x0000000405047291 */ /* 0x004fd2000f8ec0ff */
[----:B------:R-:W0:Y:S04]  /*02b0*/  LDS R5, [UR4] ;  /* 0x00000004ff057984 */ /* 0x000e280008000800 */
[----:B0-----:R-:W-:Y:S01]  /*02c0*/  REDG.E.ADD.F32.FTZ.RN.STRONG.GPU desc[UR8][R2.64], R5 ;  /* 0x00000005020079a6 */ /* 0x001fe2000c12f308 */
[----:B------:R-:W-:Y:S05]  /*02d0*/  EXIT ;  /* 0x000000000000794d */ /* 0x000fea0003800000 */
.L_x_2:
[----:B------:R-:W-:-:S00]  /*02e0*/  BRA `(.L_x_2) ;  /* 0xfffffffc00fc7947 */ /* 0x000fc0000383ffff */
[----:B------:R-:W-:-:S00]  /*02f0*/  NOP ;  /* 0x0000000000007918 */ /* 0x000fc00000000000 */
        /* <DEDUP_REMOVED lines=8> */
.L_x_3:


//--------------------- .nv.shared._Z8find_sumPfS_ --------------------------
	.section	.nv.shared._Z8find_sumPfS_,"aw",@nobits
	.sectionflags	@""
	.align	4
.nv.shared._Z8find_sumPfS_:
	.zero		5120


//--------------------- .nv.shared.reserved.0     --------------------------
	.section	.nv.shared.reserved.0,"aw",@nobits
	.weak		__nv_reservedSMEM_offset_0_alias
	.size		__nv_reservedSMEM_offset_0_alias, 0, 64
	.other		__nv_reservedSMEM_offset_0_alias,@"STO_CUDA_RESERVED_SHARED STV_DEFAULT"
__nv_reservedSMEM_offset_0_alias:
	.zero		0
	.zero		64


//--------------------- .nv.constant0._Z8find_sumPfS_ --------------------------
	.section	.nv.constant0._Z8find_sumPfS_,"a",@progbits
	.sectionflags	@""
	.align	4
.nv.constant0._Z8find_sumPfS_:
	.zero		912


//--------------------- SYMBOLS --------------------------

	.type		.nv.reservedSmem.offset0,@object
	.size		.nv.reservedSmem.offset0,0x4
	.type		.nv.reservedSmem.cap,@object
	.size		.nv.reservedSmem.cap,0x4
